//
// Generated by NVIDIA NVVM Compiler
//
// Compiler Build ID: CL-36424714
// Cuda compilation tools, release 13.0, V13.0.88
// Based on NVVM 20.0.0
//

.version 9.0
.target sm_100
.address_size 64

	// .globl	_Z6MatAddPPfS0_S0_

.visible .entry _Z6MatAddPPfS0_S0_(
	.param .u64 .ptr .align 1 _Z6MatAddPPfS0_S0__param_0,
	.param .u64 .ptr .align 1 _Z6MatAddPPfS0_S0__param_1,
	.param .u64 .ptr .align 1 _Z6MatAddPPfS0_S0__param_2
)
{
	.reg .b32 	%r<9>;
	.reg .b32 	%f<4>;
	.reg .b64 	%rd<21>;

	ld.param.u64 	%rd1, [_Z6MatAddPPfS0_S0__param_0];
	ld.param.u64 	%rd2, [_Z6MatAddPPfS0_S0__param_1];
	ld.param.u64 	%rd3, [_Z6MatAddPPfS0_S0__param_2];
	cvta.to.global.u64 	%rd4, %rd3;
	cvta.to.global.u64 	%rd5, %rd2;
	cvta.to.global.u64 	%rd6, %rd1;
	mov.u32 	%r1, %ctaid.x;
	mov.u32 	%r2, %ntid.x;
	mov.u32 	%r3, %tid.x;
	mad.lo.s32 	%r4, %r1, %r2, %r3;
	mov.u32 	%r5, %ctaid.y;
	mov.u32 	%r6, %ntid.y;
	mov.u32 	%r7, %tid.y;
	mad.lo.s32 	%r8, %r5, %r6, %r7;
	mul.wide.s32 	%rd7, %r4, 8;
	add.s64 	%rd8, %rd6, %rd7;
	ld.global.u64 	%rd9, [%rd8];
	cvta.to.global.u64 	%rd10, %rd9;
	mul.wide.u32 	%rd11, %r8, 4;
	add.s64 	%rd12, %rd10, %rd11;
	ld.global.f32 	%f1, [%rd12];
	add.s64 	%rd13, %rd5, %rd7;
	ld.global.u64 	%rd14, [%rd13];
	cvta.to.global.u64 	%rd15, %rd14;
	add.s64 	%rd16, %rd15, %rd11;
	ld.global.f32 	%f2, [%rd16];
	add.f32 	%f3, %f1, %f2;
	add.s64 	%rd17, %rd4, %rd7;
	ld.global.u64 	%rd18, [%rd17];
	cvta.to.global.u64 	%rd19, %rd18;
	add.s64 	%rd20, %rd19, %rd11;
	st.global.f32 	[%rd20], %f3;
	ret;

}


// ===== COMPILED SASS (sm_100) =====

	.target	sm_100

	.elftype	@"ET_EXEC"


//--------------------- .note.nv.tkinfo           --------------------------
	.section	.note.nv.tkinfo,"",@"SHT_NOTE"
	.sectionflags	@"SHF_NOTE_NV_TKINFO"
	.tkinfo
        /*0018*/ 	.word	0x00000002
        /*0030*/ 	.string	""
        /*0030*/ 	.string	"ptxas"
        /*0030*/ 	.string	"Cuda compilation tools, release 13.0, V13.0.88"
        /*0030*/ 	.string	"Build cuda_13.0.r13.0/compiler.36424714_0"
        /*0030*/ 	.string	"-arch sm_100 -m 64 "



//--------------------- .note.nv.cuinfo           --------------------------
	.section	.note.nv.cuinfo,"",@"SHT_NOTE"
	.sectionflags	@"SHF_NOTE_NV_CUINFO"
        /*0018*/ 	.short	0x0002
        /*001a*/ 	.short	0x0064
        /*001c*/ 	.short	0x0082
	.zero		2


//--------------------- .nv.info                  --------------------------
	.section	.nv.info,"",@"SHT_CUDA_INFO"
	.align	4


	//----- nvinfo : EIATTR_REGCOUNT
	.align		4
        /*0000*/ 	.byte	0x04, 0x2f
        /*0002*/ 	.short	(.L_1 - .L_0)
	.align		4
.L_0:
        /*0004*/ 	.word	index@(_Z6MatAddPPfS0_S0_)
        /*0008*/ 	.word	0x00000010


	//----- nvinfo : EIATTR_FRAME_SIZE
	.align		4
.L_1:
        /*000c*/ 	.byte	0x04, 0x11
        /*000e*/ 	.short	(.L_3 - .L_2)
	.align		4
.L_2:
        /*0010*/ 	.word	index@(_Z6MatAddPPfS0_S0_)
        /*0014*/ 	.word	0x00000000


	//----- nvinfo : EIATTR_MIN_STACK_SIZE
	.align		4
.L_3:
        /*0018*/ 	.byte	0x04, 0x12
        /*001a*/ 	.short	(.L_5 - .L_4)
	.align		4
.L_4:
        /*001c*/ 	.word	index@(_Z6MatAddPPfS0_S0_)
        /*0020*/ 	.word	0x00000000
.L_5:


//--------------------- .nv.compat                --------------------------
	.section	.nv.compat,"",@"SHT_CUDA_COMPAT_INFO"
	.align	4
        /*0000*/ 	.byte	0x02, 0x09, 0x00, 0x00, 0x02, 0x02, 0x01, 0x00, 0x02, 0x05, 0x05, 0x00, 0x03, 0x07, 0x01, 0x01
        /*0010*/ 	.byte	0x02, 0x03, 0x00, 0x00, 0x02, 0x06, 0x01, 0x00, 0x04, 0x0b, 0x08, 0x00, 0x09, 0x00, 0x00, 0x00
        /*0020*/ 	.byte	0x00, 0x00, 0x00, 0x00


//--------------------- .nv.info._Z6MatAddPPfS0_S0_ --------------------------
	.section	.nv.info._Z6MatAddPPfS0_S0_,"",@"SHT_CUDA_INFO"
	.sectionflags	@""
	.align	4


	//----- nvinfo : EIATTR_CUDA_API_VERSION
	.align		4
        /*0000*/ 	.byte	0x04, 0x37
        /*0002*/ 	.short	(.L_7 - .L_6)
.L_6:
        /*0004*/ 	.word	0x00000082


	//----- nvinfo : EIATTR_KPARAM_INFO
	.align		4
.L_7:
        /*0008*/ 	.byte	0x04, 0x17
        /*000a*/ 	.short	(.L_9 - .L_8)
.L_8:
        /*000c*/ 	.word	0x00000000
        /*0010*/ 	.short	0x0002
        /*0012*/ 	.short	0x0010
        /*0014*/ 	.byte	0x00, 0xf5, 0x21, 0x00


	//----- nvinfo : EIATTR_KPARAM_INFO
	.align		4
.L_9:
        /*0018*/ 	.byte	0x04, 0x17
        /*001a*/ 	.short	(.L_11 - .L_10)
.L_10:
        /*001c*/ 	.word	0x00000000
        /*0020*/ 	.short	0x0001
        /*0022*/ 	.short	0x0008
        /*0024*/ 	.byte	0x00, 0xf5, 0x21, 0x00


	//----- nvinfo : EIATTR_KPARAM_INFO
	.align		4
.L_11:
        /*0028*/ 	.byte	0x04, 0x17
        /*002a*/ 	.short	(.L_13 - .L_12)
.L_12:
        /*002c*/ 	.word	0x00000000
        /*0030*/ 	.short	0x0000
        /*0032*/ 	.short	0x0000
        /*0034*/ 	.byte	0x00, 0xf5, 0x21, 0x00


	//----- nvinfo : EIATTR_SPARSE_MMA_MASK
	.align		4
.L_13:
        /*0038*/ 	.byte	0x03, 0x50
        /*003a*/ 	.short	0x0000


	//----- nvinfo : EIATTR_MAXREG_COUNT
	.align		4
        /*003c*/ 	.byte	0x03, 0x1b
        /*003e*/ 	.short	0x00ff


	//----- nvinfo : EIATTR_MERCURY_ISA_VERSION
	.align		4
        /*0040*/ 	.byte	0x03, 0x5f
        /*0042*/ 	.short	0x0101


	//----- nvinfo : EIATTR_VRC_CTA_INIT_COUNT
	.align		4
        /*0044*/ 	.byte	0x02, 0x4a
	.zero		1
	.zero		1


	//----- nvinfo : EIATTR_EXIT_INSTR_OFFSETS
	.align		4
        /*0048*/ 	.byte	0x04, 0x1c
        /*004a*/ 	.short	(.L_15 - .L_14)


	//   ....[0]....
.L_14:
        /*004c*/ 	.word	0x000001a0


	//----- nvinfo : EIATTR_CBANK_PARAM_SIZE
	.align		4
.L_15:
        /*0050*/ 	.byte	0x03, 0x19
        /*0052*/ 	.short	0x0018


	//----- nvinfo : EIATTR_PARAM_CBANK
	.align		4
        /*0054*/ 	.byte	0x04, 0x0a
        /*0056*/ 	.short	(.L_17 - .L_16)
	.align		4
.L_16:
        /*0058*/ 	.word	index@(.nv.constant0._Z6MatAddPPfS0_S0_)
        /*005c*/ 	.short	0x0380
        /*005e*/ 	.short	0x0018


	//----- nvinfo : EIATTR_SW_WAR
	.align		4
.L_17:
        /*0060*/ 	.byte	0x04, 0x36
        /*0062*/ 	.short	(.L_19 - .L_18)
.L_18:
        /*0064*/ 	.word	0x00000008
.L_19:


//--------------------- .nv.callgraph             --------------------------
	.section	.nv.callgraph,"",@"SHT_CUDA_CALLGRAPH"
	.align	4
	.sectionentsize	8
	.align		4
        /*0000*/ 	.word	0x00000000
	.align		4
        /*0004*/ 	.word	0xffffffff
	.align		4
        /*0008*/ 	.word	0x00000000
	.align		4
        /*000c*/ 	.word	0xfffffffe
	.align		4
        /*0010*/ 	.word	0x00000000
	.align		4
        /*0014*/ 	.word	0xfffffffd
	.align		4
        /*0018*/ 	.word	0x00000000
	.align		4
        /*001c*/ 	.word	0xfffffffc


//--------------------- .text._Z6MatAddPPfS0_S0_  --------------------------
	.section	.text._Z6MatAddPPfS0_S0_,"ax",@progbits
	.align	128
        .global         _Z6MatAddPPfS0_S0_
        .type           _Z6MatAddPPfS0_S0_,@function
        .size           _Z6MatAddPPfS0_S0_,(.L_x_1 - _Z6MatAddPPfS0_S0_)
        .other          _Z6MatAddPPfS0_S0_,@"STO_CUDA_ENTRY STV_DEFAULT"
_Z6MatAddPPfS0_S0_:
.text._Z6MatAddPPfS0_S0_:
[----:B------:R-:W-:Y:S01]  /*0000*/  LDC R1, c[0x0][0x37c] ;  /* 0x0000df00ff017b82 */ /* 0x000fe20000000800 */
[----:B------:R-:W0:Y:S07]  /*0010*/  S2R R0, SR_TID.X ;  /* 0x0000000000007919 */ /* 0x000e2e0000002100 */
[----:B------:R-:W0:Y:S01]  /*0020*/  S2UR UR6, SR_CTAID.X ;  /* 0x00000000000679c3 */ /* 0x000e220000002500 */
[----:B------:R-:W1:Y:S07]  /*0030*/  LDCU.64 UR4, c[0x0][0x358] ;  /* 0x00006b00ff0477ac */ /* 0x000e6e0008000a00 */
[----:B------:R-:W0:Y:S08]  /*0040*/  LDC R5, c[0x0][0x360] ;  /* 0x0000d800ff057b82 */ /* 0x000e300000000800 */
[----:B------:R-:W2:Y:S08]  /*0050*/  LDC.64 R2, c[0x0][0x380] ;  /* 0x0000e000ff027b82 */ /* 0x000eb00000000a00 */
[----:B------:R-:W3:Y:S01]  /*0060*/  LDC.64 R6, c[0x0][0x388] ;  /* 0x0000e200ff067b82 */ /* 0x000ee20000000a00 */
[----:B0-----:R-:W-:-:S07]  /*0070*/  IMAD R5, R5, UR6, R0 ;  /* 0x0000000605057c24 */ /* 0x001fce000f8e0200 */
[----:B------:R-:W0:Y:S01]  /*0080*/  LDC.64 R10, c[0x0][0x390] ;  /* 0x0000e400ff0a7b82 */ /* 0x000e220000000a00 */
[----:B--2---:R-:W-:-:S06]  /*0090*/  IMAD.WIDE R2, R5, 0x8, R2 ;  /* 0x0000000805027825 */ /* 0x004fcc00078e0202 */
[----:B-1----:R-:W2:Y:S01]  /*00a0*/  LDG.E.64 R2, desc[UR4][R2.64] ;  /* 0x0000000402027981 */ /* 0x002ea2000c1e1b00 */
[----:B---3--:R-:W-:-:S06]  /*00b0*/  IMAD.WIDE R6, R5, 0x8, R6 ;  /* 0x0000000805067825 */ /* 0x008fcc00078e0206 */
[----:B------:R-:W3:Y:S01]  /*00c0*/  LDG.E.64 R6, desc[UR4][R6.64] ;  /* 0x0000000406067981 */ /* 0x000ee2000c1e1b00 */
[----:B------:R-:W1:Y:S01]  /*00d0*/  S2R R0, SR_TID.Y ;  /* 0x0000000000007919 */ /* 0x000e620000002200 */
[----:B------:R-:W1:Y:S08]  /*00e0*/  S2UR UR6, SR_CTAID.Y ;  /* 0x00000000000679c3 */ /* 0x000e700000002600 */
[----:B------:R-:W1:Y:S01]  /*00f0*/  LDC R13, c[0x0][0x364] ;  /* 0x0000d900ff0d7b82 */ /* 0x000e620000000800 */
[----:B0-----:R-:W-:-:S06]  /*0100*/  IMAD.WIDE R10, R5, 0x8, R10 ;  /* 0x00000008050a7825 */ /* 0x001fcc00078e020a */
[----:B------:R-:W4:Y:S01]  /*0110*/  LDG.E.64 R10, desc[UR4][R10.64] ;  /* 0x000000040a0a7981 */ /* 0x000f22000c1e1b00 */
[----:B-1----:R-:W-:-:S04]  /*0120*/  IMAD R13, R13, UR6, R0 ;  /* 0x000000060d0d7c24 */ /* 0x002fc8000f8e0200 */
[----:B--2---:R-:W-:-:S06]  /*0130*/  IMAD.WIDE.U32 R4, R13, 0x4, R2 ;  /* 0x000000040d047825 */ /* 0x004fcc00078e0002 */
[----:B------:R-:W2:Y:S01]  /*0140*/  LDG.E R4, desc[UR4][R4.64] ;  /* 0x0000000404047981 */ /* 0x000ea2000c1e1900 */
[----:B---3--:R-:W-:-:S06]  /*0150*/  IMAD.WIDE.U32 R8, R13, 0x4, R6 ;  /* 0x000000040d087825 */ /* 0x008fcc00078e0006 */
[----:B------:R-:W2:Y:S01]  /*0160*/  LDG.E R9, desc[UR4][R8.64] ;  /* 0x0000000408097981 */ /* 0x000ea2000c1e1900 */
[----:B----4-:R-:W-:-:S04]  /*0170*/  IMAD.WIDE.U32 R2, R13, 0x4, R10 ;  /* 0x000000040d027825 */ /* 0x010fc800078e000a */
[----:B--2---:R-:W-:-:S05]  /*0180*/  FADD R7, R4, R9 ;  /* 0x0000000904077221 */ /* 0x004fca0000000000 */
[----:B------:R-:W-:Y:S01]  /*0190*/  STG.E desc[UR4][R2.64], R7 ;  /* 0x0000000702007986 */ /* 0x000fe2000c101904 */
[----:B------:R-:W-:Y:S05]  /*01a0*/  EXIT ;  /* 0x000000000000794d */ /* 0x000fea0003800000 */
.L_x_0:
[----:B------:R-:W-:-:S00]  /*01b0*/  BRA `(.L_x_0) ;  /* 0xfffffffc00fc7947 */ /* 0x000fc0000383ffff */
[----:B------:R-:W-:-:S00]  /*01c0*/  NOP ;  /* 0x0000000000007918 */ /* 0x000fc00000000000 */
        /* <DEDUP_REMOVED lines=11> */
.L_x_1:


//--------------------- .nv.shared.reserved.0     --------------------------
	.section	.nv.shared.reserved.0,"aw",@nobits
	.weak		__nv_reservedSMEM_offset_0_alias
	.size		__nv_reservedSMEM_offset_0_alias, 0, 64
	.other		__nv_reservedSMEM_offset_0_alias,@"STO_CUDA_RESERVED_SHARED STV_DEFAULT"
__nv_reservedSMEM_offset_0_alias:
	.zero		0
	.zero		64


//--------------------- .nv.constant0._Z6MatAddPPfS0_S0_ --------------------------
	.section	.nv.constant0._Z6MatAddPPfS0_S0_,"a",@progbits
	.sectionflags	@""
	.align	4
.nv.constant0._Z6MatAddPPfS0_S0_:
	.zero		920


//--------------------- SYMBOLS --------------------------

	.type		.nv.reservedSmem.offset0,@object
	.size		.nv.reservedSmem.offset0,0x4
